	.headerflags	@"EF_CUDA_TEXMODE_UNIFIED EF_CUDA_64BIT_ADDRESS EF_CUDA_ACCELERATORS EF_CUDA_SM90 EF_CUDA_VIRTUAL_SM(EF_CUDA_SM90)"
	.elftype	@"ET_EXEC"


//--------------------- .nv.info                  --------------------------
	.section	.nv.info,"",@"SHT_CUDA_INFO"
	.align	4


	//----- nvinfo : EIATTR_REGCOUNT
	.align		4
        /*0000*/ 	.byte	0x04, 0x2f
        /*0002*/ 	.short	(.L_1 - .L_0)
	.align		4
.L_0:
        /*0004*/ 	.word	index@(triton_poi_fused_bitwise_not_clone_gt_0)
        /*0008*/ 	.word	0x00000010


	//----- nvinfo : EIATTR_MIN_STACK_SIZE
	.align		4
.L_1:
        /*000c*/ 	.byte	0x04, 0x12
        /*000e*/ 	.short	(.L_3 - .L_2)
	.align		4
.L_2:
        /*0010*/ 	.word	index@(triton_poi_fused_bitwise_not_clone_gt_0)
        /*0014*/ 	.word	0x00000000


	//----- nvinfo : EIATTR_FRAME_SIZE
	.align		4
.L_3:
        /*0018*/ 	.byte	0x04, 0x11
        /*001a*/ 	.short	(.L_5 - .L_4)
	.align		4
.L_4:
        /*001c*/ 	.word	index@(triton_poi_fused_bitwise_not_clone_gt_0)
        /*0020*/ 	.word	0x00000000


	//----- nvinfo : EIATTR_MIN_STACK_SIZE
	.align		4
.L_5:
        /*0024*/ 	.byte	0x04, 0x12
        /*0026*/ 	.short	(.L_7 - .L_6)
	.align		4
.L_6:
        /*0028*/ 	.word	index@(triton_poi_fused_bitwise_not_clone_gt_0)
        /*002c*/ 	.word	0x00000000
.L_7:


//--------------------- .nv.info.triton_poi_fused_bitwise_not_clone_gt_0 --------------------------
	.section	.nv.info.triton_poi_fused_bitwise_not_clone_gt_0,"",@"SHT_CUDA_INFO"
	.sectionflags	@""
	.align	4


	//----- nvinfo : EIATTR_CUDA_API_VERSION
	.align		4
        /*0000*/ 	.byte	0x04, 0x37
        /*0002*/ 	.short	(.L_9 - .L_8)
.L_8:
        /*0004*/ 	.word	0x0000007c


	//----- nvinfo : EIATTR_KPARAM_INFO
	.align		4
.L_9:
        /*0008*/ 	.byte	0x04, 0x17
        /*000a*/ 	.short	(.L_11 - .L_10)
.L_10:
        /*000c*/ 	.word	0x00000000
        /*0010*/ 	.short	0x0004
        /*0012*/ 	.short	0x0020
        /*0014*/ 	.byte	0x00, 0xf0, 0x11, 0x00


	//----- nvinfo : EIATTR_KPARAM_INFO
	.align		4
.L_11:
        /*0018*/ 	.byte	0x04, 0x17
        /*001a*/ 	.short	(.L_13 - .L_12)
.L_12:
        /*001c*/ 	.word	0x00000000
        /*0020*/ 	.short	0x0003
        /*0022*/ 	.short	0x0018
        /*0024*/ 	.byte	0x00, 0xf4, 0x21, 0x00


	//----- nvinfo : EIATTR_KPARAM_INFO
	.align		4
.L_13:
        /*0028*/ 	.byte	0x04, 0x17
        /*002a*/ 	.short	(.L_15 - .L_14)
.L_14:
        /*002c*/ 	.word	0x00000000
        /*0030*/ 	.short	0x0002
        /*0032*/ 	.short	0x0010
        /*0034*/ 	.byte	0x00, 0xf4, 0x21, 0x00


	//----- nvinfo : EIATTR_KPARAM_INFO
	.align		4
.L_15:
        /*0038*/ 	.byte	0x04, 0x17
        /*003a*/ 	.short	(.L_17 - .L_16)
.L_16:
        /*003c*/ 	.word	0x00000000
        /*0040*/ 	.short	0x0001
        /*0042*/ 	.short	0x0008
        /*0044*/ 	.byte	0x00, 0xf4, 0x21, 0x00


	//----- nvinfo : EIATTR_KPARAM_INFO
	.align		4
.L_17:
        /*0048*/ 	.byte	0x04, 0x17
        /*004a*/ 	.short	(.L_19 - .L_18)
.L_18:
        /*004c*/ 	.word	0x00000000
        /*0050*/ 	.short	0x0000
        /*0052*/ 	.short	0x0000
        /*0054*/ 	.byte	0x00, 0xf4, 0x21, 0x00


	//----- nvinfo : EIATTR_SPARSE_MMA_MASK
	.align		4
.L_19:
        /*0058*/ 	.byte	0x03, 0x50
        /*005a*/ 	.short	0x0000


	//----- nvinfo : EIATTR_MAXREG_COUNT
	.align		4
        /*005c*/ 	.byte	0x03, 0x1b
        /*005e*/ 	.short	0x00ff


	//----- nvinfo : EIATTR_EXIT_INSTR_OFFSETS
	.align		4
        /*0060*/ 	.byte	0x04, 0x1c
        /*0062*/ 	.short	(.L_21 - .L_20)


	//   ....[0]....
.L_20:
        /*0064*/ 	.word	0x00000190


	//   ....[1]....
        /*0068*/ 	.word	0x000001b0


	//----- nvinfo : EIATTR_REQNTID
	.align		4
.L_21:
        /*006c*/ 	.byte	0x04, 0x10
        /*006e*/ 	.short	(.L_23 - .L_22)
.L_22:
        /*0070*/ 	.word	0x00000080
        /*0074*/ 	.word	0x00000001
        /*0078*/ 	.word	0x00000001


	//----- nvinfo : EIATTR_CBANK_PARAM_SIZE
	.align		4
.L_23:
        /*007c*/ 	.byte	0x03, 0x19
        /*007e*/ 	.short	0x0024


	//----- nvinfo : EIATTR_PARAM_CBANK
	.align		4
        /*0080*/ 	.byte	0x04, 0x0a
        /*0082*/ 	.short	(.L_25 - .L_24)
	.align		4
.L_24:
        /*0084*/ 	.word	index@(.nv.constant0.triton_poi_fused_bitwise_not_clone_gt_0)
        /*0088*/ 	.short	0x0210
        /*008a*/ 	.short	0x0024


	//----- nvinfo : EIATTR_SW_WAR
	.align		4
.L_25:
        /*008c*/ 	.byte	0x04, 0x36
        /*008e*/ 	.short	(.L_27 - .L_26)
.L_26:
        /*0090*/ 	.word	0x00000008
.L_27:


//--------------------- .nv.callgraph             --------------------------
	.section	.nv.callgraph,"",@"SHT_CUDA_CALLGRAPH"
	.align	4
	.sectionentsize	8
	.align		4
        /*0000*/ 	.word	0x00000000
	.align		4
        /*0004*/ 	.word	0xffffffff
	.align		4
        /*0008*/ 	.word	0x00000000
	.align		4
        /*000c*/ 	.word	0xfffffffe
	.align		4
        /*0010*/ 	.word	0x00000000
	.align		4
        /*0014*/ 	.word	0xfffffffd
	.align		4
        /*0018*/ 	.word	0x00000000
	.align		4
        /*001c*/ 	.word	0xfffffffc


//--------------------- .text.triton_poi_fused_bitwise_not_clone_gt_0 --------------------------
	.section	.text.triton_poi_fused_bitwise_not_clone_gt_0,"ax",@progbits
	.align	128
        .global         triton_poi_fused_bitwise_not_clone_gt_0
        .type           triton_poi_fused_bitwise_not_clone_gt_0,@function
        .size           triton_poi_fused_bitwise_not_clone_gt_0,(.L_x_1 - triton_poi_fused_bitwise_not_clone_gt_0)
        .other          triton_poi_fused_bitwise_not_clone_gt_0,@"STO_CUDA_ENTRY STV_DEFAULT"
triton_poi_fused_bitwise_not_clone_gt_0:
.text.triton_poi_fused_bitwise_not_clone_gt_0:
[----:B------:R-:W0:Y:S02]  /*0000*/  LDC R1, c[0x0][0x28] ;  /* 0x00000a00ff017b82 */ /* 0x000e240000000800 */
[----:B------:R-:W1:Y:S01]  /*0010*/  S2R R0, SR_TID.X ;  /* 0x0000000000007919 */ /* 0x000e620000002100 */
[----:B------:R-:W2:Y:S01]  /*0020*/  LDC.64 R2, c[0x0][0x210] ;  /* 0x00008400ff027b82 */ /* 0x000ea20000000a00 */
[----:B------:R-:W-:Y:S01]  /*0030*/  IMAD.MOV.U32 R11, RZ, RZ, RZ ;  /* 0x000000ffff0b7224 */ /* 0x000fe200078e00ff */
[----:B------:R-:W-:Y:S01]  /*0040*/  ULDC.64 UR4, c[0x0][0x208] ;  /* 0x0000820000047ab9 */ /* 0x000fe20000000a00 */
[----:B------:R-:W3:Y:S01]  /*0050*/  S2R R9, SR_CTAID.X ;  /* 0x0000000000097919 */ /* 0x000ee20000002500 */
[----:B------:R-:W-:Y:S01]  /*0060*/  ULDC.64 UR6, c[0x0][0x218] ;  /* 0x0000860000067ab9 */ /* 0x000fe20000000a00 */
[----:B------:R-:W-:-:S03]  /*0070*/  ULDC.64 UR8, c[0x0][0x228] ;  /* 0x00008a0000087ab9 */ /* 0x000fc60000000a00 */
[----:B------:R-:W4:Y:S01]  /*0080*/  LDC.64 R4, c[0x0][0x220] ;  /* 0x00008800ff047b82 */ /* 0x000f220000000a00 */
[----:B-1----:R-:W-:-:S05]  /*0090*/  LOP3.LUT R0, R0, 0x7f, RZ, 0xc0, !PT ;  /* 0x0000007f00007812 */ /* 0x002fca00078ec0ff */
[----:B---3--:R-:W-:-:S04]  /*00a0*/  IMAD R9, R9, 0x80, R0 ;  /* 0x0000008009097824 */ /* 0x008fc800078e0200 */
[C---:B--2---:R-:W-:Y:S01]  /*00b0*/  IMAD.WIDE R2, R9.reuse, 0x4, R2 ;  /* 0x0000000409027825 */ /* 0x044fe200078e0202 */
[----:B------:R-:W-:-:S13]  /*00c0*/  ISETP.GE.AND P0, PT, R9, 0x100, PT ;  /* 0x000001000900780c */ /* 0x000fda0003f06270 */
[----:B------:R-:W2:Y:S01]  /*00d0*/  @!P0 LDG.E R11, desc[UR4][R2.64] ;  /* 0x00000004020b8981 */ /* 0x000ea2000c1e1900 */
[----:B------:R-:W-:Y:S01]  /*00e0*/  SHF.R.S32.HI R0, RZ, 0x1f, R9 ;  /* 0x0000001fff007819 */ /* 0x000fe20000011409 */
[----:B----4-:R-:W-:Y:S01]  /*00f0*/  IMAD.WIDE R4, R9, 0x4, R4 ;  /* 0x0000000409047825 */ /* 0x010fe200078e0204 */
[----:B------:R-:W-:-:S04]  /*0100*/  IADD3 R6, P2, R9, UR6, RZ ;  /* 0x0000000609067c10 */ /* 0x000fc8000ff5e0ff */
[----:B------:R-:W-:Y:S02]  /*0110*/  IADD3.X R7, R0, UR7, RZ, P2, !PT ;  /* 0x0000000700077c10 */ /* 0x000fe400097fe4ff */
[----:B------:R-:W-:-:S04]  /*0120*/  IADD3 R8, P2, R9, UR8, RZ ;  /* 0x0000000809087c10 */ /* 0x000fc8000ff5e0ff */
[----:B------:R-:W-:Y:S02]  /*0130*/  IADD3.X R9, R0, UR9, RZ, P2, !PT ;  /* 0x0000000900097c10 */ /* 0x000fe400097fe4ff */
[----:B--2---:R-:W-:-:S04]  /*0140*/  FSETP.GT.AND P1, PT, R11, RZ, PT ;  /* 0x000000ff0b00720b */ /* 0x004fc80003f24000 */
[----:B------:R-:W-:Y:S02]  /*0150*/  SEL R13, RZ, 0x1, !P1 ;  /* 0x00000001ff0d7807 */ /* 0x000fe40004800000 */
[----:B------:R-:W-:-:S03]  /*0160*/  SEL R3, RZ, 0x1, P1 ;  /* 0x00000001ff037807 */ /* 0x000fc60000800000 */
[----:B------:R1:W-:Y:S04]  /*0170*/  @!P0 STG.E.U8 desc[UR4][R6.64], R13 ;  /* 0x0000000d06008986 */ /* 0x0003e8000c101104 */
[----:B------:R1:W-:Y:S01]  /*0180*/  @!P0 STG.E desc[UR4][R4.64], R11 ;  /* 0x0000000b04008986 */ /* 0x0003e2000c101904 */
[----:B------:R-:W-:Y:S05]  /*0190*/  @P0 EXIT ;  /* 0x000000000000094d */ /* 0x000fea0003800000 */
[----:B------:R-:W-:Y:S01]  /*01a0*/  STG.E.U8 desc[UR4][R8.64], R3 ;  /* 0x0000000308007986 */ /* 0x000fe2000c101104 */
[----:B------:R-:W-:Y:S05]  /*01b0*/  EXIT ;  /* 0x000000000000794d */ /* 0x000fea0003800000 */
.L_x_0:
[----:B------:R-:W-:-:S00]  /*01c0*/  BRA `(.L_x_0) ;  /* 0xfffffffc00fc7947 */ /* 0x000fc0000383ffff */
[----:B------:R-:W-:-:S00]  /*01d0*/  NOP ;  /* 0x0000000000007918 */ /* 0x000fc00000000000 */
        /* <DEDUP_REMOVED lines=10> */
.L_x_1:


//--------------------- .nv.constant0.triton_poi_fused_bitwise_not_clone_gt_0 --------------------------
	.section	.nv.constant0.triton_poi_fused_bitwise_not_clone_gt_0,"a",@progbits
	.sectionflags	@""
	.align	4
.nv.constant0.triton_poi_fused_bitwise_not_clone_gt_0:
	.zero		564
